	.headerflags	@"EF_CUDA_TEXMODE_UNIFIED EF_CUDA_64BIT_ADDRESS EF_CUDA_ACCELERATORS EF_CUDA_SM90 EF_CUDA_VIRTUAL_SM(EF_CUDA_SM90)"
	.elftype	@"ET_EXEC"


//--------------------- .nv.info                  --------------------------
	.section	.nv.info,"",@"SHT_CUDA_INFO"
	.align	4


	//----- nvinfo : EIATTR_REGCOUNT
	.align		4
        /*0000*/ 	.byte	0x04, 0x2f
        /*0002*/ 	.short	(.L_1 - .L_0)
	.align		4
.L_0:
        /*0004*/ 	.word	index@(triton_poi_fused_clone_2)
        /*0008*/ 	.word	0x0000000e


	//----- nvinfo : EIATTR_MIN_STACK_SIZE
	.align		4
.L_1:
        /*000c*/ 	.byte	0x04, 0x12
        /*000e*/ 	.short	(.L_3 - .L_2)
	.align		4
.L_2:
        /*0010*/ 	.word	index@(triton_poi_fused_clone_2)
        /*0014*/ 	.word	0x00000000


	//----- nvinfo : EIATTR_FRAME_SIZE
	.align		4
.L_3:
        /*0018*/ 	.byte	0x04, 0x11
        /*001a*/ 	.short	(.L_5 - .L_4)
	.align		4
.L_4:
        /*001c*/ 	.word	index@(triton_poi_fused_clone_2)
        /*0020*/ 	.word	0x00000000


	//----- nvinfo : EIATTR_MIN_STACK_SIZE
	.align		4
.L_5:
        /*0024*/ 	.byte	0x04, 0x12
        /*0026*/ 	.short	(.L_7 - .L_6)
	.align		4
.L_6:
        /*0028*/ 	.word	index@(triton_poi_fused_clone_2)
        /*002c*/ 	.word	0x00000000
.L_7:


//--------------------- .nv.info.triton_poi_fused_clone_2 --------------------------
	.section	.nv.info.triton_poi_fused_clone_2,"",@"SHT_CUDA_INFO"
	.sectionflags	@""
	.align	4


	//----- nvinfo : EIATTR_CUDA_API_VERSION
	.align		4
        /*0000*/ 	.byte	0x04, 0x37
        /*0002*/ 	.short	(.L_9 - .L_8)
.L_8:
        /*0004*/ 	.word	0x0000007c


	//----- nvinfo : EIATTR_KPARAM_INFO
	.align		4
.L_9:
        /*0008*/ 	.byte	0x04, 0x17
        /*000a*/ 	.short	(.L_11 - .L_10)
.L_10:
        /*000c*/ 	.word	0x00000000
        /*0010*/ 	.short	0x0002
        /*0012*/ 	.short	0x0010
        /*0014*/ 	.byte	0x00, 0xf0, 0x11, 0x00


	//----- nvinfo : EIATTR_KPARAM_INFO
	.align		4
.L_11:
        /*0018*/ 	.byte	0x04, 0x17
        /*001a*/ 	.short	(.L_13 - .L_12)
.L_12:
        /*001c*/ 	.word	0x00000000
        /*0020*/ 	.short	0x0001
        /*0022*/ 	.short	0x0008
        /*0024*/ 	.byte	0x00, 0xf4, 0x21, 0x00


	//----- nvinfo : EIATTR_KPARAM_INFO
	.align		4
.L_13:
        /*0028*/ 	.byte	0x04, 0x17
        /*002a*/ 	.short	(.L_15 - .L_14)
.L_14:
        /*002c*/ 	.word	0x00000000
        /*0030*/ 	.short	0x0000
        /*0032*/ 	.short	0x0000
        /*0034*/ 	.byte	0x00, 0xf4, 0x21, 0x00


	//----- nvinfo : EIATTR_SPARSE_MMA_MASK
	.align		4
.L_15:
        /*0038*/ 	.byte	0x03, 0x50
        /*003a*/ 	.short	0x0000


	//----- nvinfo : EIATTR_MAXREG_COUNT
	.align		4
        /*003c*/ 	.byte	0x03, 0x1b
        /*003e*/ 	.short	0x00ff


	//----- nvinfo : EIATTR_EXIT_INSTR_OFFSETS
	.align		4
        /*0040*/ 	.byte	0x04, 0x1c
        /*0042*/ 	.short	(.L_17 - .L_16)


	//   ....[0]....
.L_16:
        /*0044*/ 	.word	0x00000200


	//   ....[1]....
        /*0048*/ 	.word	0x00000220


	//----- nvinfo : EIATTR_REQNTID
	.align		4
.L_17:
        /*004c*/ 	.byte	0x04, 0x10
        /*004e*/ 	.short	(.L_19 - .L_18)
.L_18:
        /*0050*/ 	.word	0x00000080
        /*0054*/ 	.word	0x00000001
        /*0058*/ 	.word	0x00000001


	//----- nvinfo : EIATTR_CRS_STACK_SIZE
	.align		4
.L_19:
        /*005c*/ 	.byte	0x04, 0x1e
        /*005e*/ 	.short	(.L_21 - .L_20)
.L_20:
        /*0060*/ 	.word	0x00000000


	//----- nvinfo : EIATTR_CBANK_PARAM_SIZE
	.align		4
.L_21:
        /*0064*/ 	.byte	0x03, 0x19
        /*0066*/ 	.short	0x0014


	//----- nvinfo : EIATTR_PARAM_CBANK
	.align		4
        /*0068*/ 	.byte	0x04, 0x0a
        /*006a*/ 	.short	(.L_23 - .L_22)
	.align		4
.L_22:
        /*006c*/ 	.word	index@(.nv.constant0.triton_poi_fused_clone_2)
        /*0070*/ 	.short	0x0210
        /*0072*/ 	.short	0x0014


	//----- nvinfo : EIATTR_SW_WAR
	.align		4
.L_23:
        /*0074*/ 	.byte	0x04, 0x36
        /*0076*/ 	.short	(.L_25 - .L_24)
.L_24:
        /*0078*/ 	.word	0x00000008
.L_25:


//--------------------- .nv.callgraph             --------------------------
	.section	.nv.callgraph,"",@"SHT_CUDA_CALLGRAPH"
	.align	4
	.sectionentsize	8
	.align		4
        /*0000*/ 	.word	0x00000000
	.align		4
        /*0004*/ 	.word	0xffffffff
	.align		4
        /*0008*/ 	.word	0x00000000
	.align		4
        /*000c*/ 	.word	0xfffffffe
	.align		4
        /*0010*/ 	.word	0x00000000
	.align		4
        /*0014*/ 	.word	0xfffffffd
	.align		4
        /*0018*/ 	.word	0x00000000
	.align		4
        /*001c*/ 	.word	0xfffffffc


//--------------------- .text.triton_poi_fused_clone_2 --------------------------
	.section	.text.triton_poi_fused_clone_2,"ax",@progbits
	.align	128
        .global         triton_poi_fused_clone_2
        .type           triton_poi_fused_clone_2,@function
        .size           triton_poi_fused_clone_2,(.L_x_3 - triton_poi_fused_clone_2)
        .other          triton_poi_fused_clone_2,@"STO_CUDA_ENTRY STV_DEFAULT"
triton_poi_fused_clone_2:
.text.triton_poi_fused_clone_2:
[----:B------:R-:W0:Y:S02]  /*0000*/  LDC R1, c[0x0][0x28] ;  /* 0x00000a00ff017b82 */ /* 0x000e240000000800 */
[----:B------:R-:W1:Y:S01]  /*0010*/  S2R R0, SR_TID.X ;  /* 0x0000000000007919 */ /* 0x000e620000002100 */
[----:B------:R-:W2:Y:S01]  /*0020*/  LDC.64 R4, c[0x0][0x218] ;  /* 0x00008600ff047b82 */ /* 0x000ea20000000a00 */
[----:B------:R-:W-:Y:S01]  /*0030*/  ULDC.64 UR4, c[0x0][0x208] ;  /* 0x0000820000047ab9 */ /* 0x000fe20000000a00 */
[----:B------:R-:W-:Y:S01]  /*0040*/  BSSY B0, `(.L_x_0) ;  /* 0x000001b000007945 */ /* 0x000fe20003800000 */
[----:B------:R-:W3:Y:S01]  /*0050*/  S2R R7, SR_CTAID.X ;  /* 0x0000000000077919 */ /* 0x000ee20000002500 */
[----:B-1----:R-:W-:Y:S02]  /*0060*/  LOP3.LUT R0, R0, 0x7f, RZ, 0xc0, !PT ;  /* 0x0000007f00007812 */ /* 0x002fe400078ec0ff */
[--C-:B---3--:R-:W-:Y:S02]  /*0070*/  SHF.R.U32.HI R2, RZ, 0x18, R7.reuse ;  /* 0x00000018ff027819 */ /* 0x108fe40000011607 */
[----:B------:R-:W-:Y:S01]  /*0080*/  SHF.R.S32.HI R3, RZ, 0x18, R7 ;  /* 0x00000018ff037819 */ /* 0x000fe20000011407 */
[----:B------:R-:W-:Y:S01]  /*0090*/  IMAD R7, R7, 0x80, R0 ;  /* 0x0000008007077824 */ /* 0x000fe200078e0200 */
[----:B------:R-:W-:-:S02]  /*00a0*/  SGXT.U32 R0, R2, 0x1 ;  /* 0x000000010200781a */ /* 0x000fc40000000000 */
[----:B------:R-:W-:Y:S01]  /*00b0*/  SGXT R2, R3, 0x1 ;  /* 0x000000010302781a */ /* 0x000fe20000000200 */
[C---:B--2---:R-:W-:Y:S01]  /*00c0*/  IMAD.WIDE R4, R7.reuse, 0x4, R4 ;  /* 0x0000000407047825 */ /* 0x044fe200078e0204 */
[C---:B------:R-:W-:Y:S02]  /*00d0*/  ISETP.GE.AND P0, PT, R7.reuse, 0x140, PT ;  /* 0x000001400700780c */ /* 0x040fe40003f06270 */
[----:B------:R-:W-:Y:S01]  /*00e0*/  LEA.HI R6, R2, R7, RZ, 0x2 ;  /* 0x0000000702067211 */ /* 0x000fe200078f10ff */
[----:B------:R-:W-:Y:S01]  /*00f0*/  IMAD.IADD R0, R7, 0x1, R0 ;  /* 0x0000000107007824 */ /* 0x000fe200078e0200 */
[----:B------:R-:W1:Y:S03]  /*0100*/  LDC.64 R2, c[0x0][0x210] ;  /* 0x00008400ff027b82 */ /* 0x000e660000000a00 */
[----:B------:R-:W-:Y:S01]  /*0110*/  IMAD.SHL.U32 R8, R6, 0x4, RZ ;  /* 0x0000000406087824 */ /* 0x000fe200078e00ff */
[----:B------:R-:W-:-:S04]  /*0120*/  SHF.R.S32.HI R9, RZ, 0x1, R0 ;  /* 0x00000001ff097819 */ /* 0x000fc80000011400 */
[C---:B------:R-:W-:Y:S02]  /*0130*/  LEA.HI R6, R0.reuse, R9, RZ, 0x1 ;  /* 0x0000000900067211 */ /* 0x040fe400078f08ff */
[----:B------:R-:W-:Y:S02]  /*0140*/  LOP3.LUT R0, R0, 0xfffffffe, RZ, 0xc0, !PT ;  /* 0xfffffffe00007812 */ /* 0x000fe400078ec0ff */
[----:B------:R-:W-:Y:S02]  /*0150*/  LOP3.LUT R8, R8, 0xfffffff0, RZ, 0xc0, !PT ;  /* 0xfffffff008087812 */ /* 0x000fe400078ec0ff */
[----:B------:R-:W-:Y:S02]  /*0160*/  LOP3.LUT R6, R6, 0x3ffffffe, RZ, 0xc0, !PT ;  /* 0x3ffffffe06067812 */ /* 0x000fe400078ec0ff */
[----:B------:R-:W-:Y:S01]  /*0170*/  IADD3 R11, R8, R7, -R0 ;  /* 0x00000007080b7210 */ /* 0x000fe20007ffe800 */
[----:B------:R-:W-:Y:S02]  /*0180*/  IMAD.MOV.U32 R7, RZ, RZ, RZ ;  /* 0x000000ffff077224 */ /* 0x000fe400078e00ff */
[----:B------:R-:W-:-:S04]  /*0190*/  IMAD.IADD R6, R9, 0x1, -R6 ;  /* 0x0000000109067824 */ /* 0x000fc800078e0a06 */
[----:B------:R-:W-:-:S04]  /*01a0*/  IMAD R6, R6, 0x4, R11 ;  /* 0x0000000406067824 */ /* 0x000fc800078e020b */
[----:B------:R-:W-:-:S04]  /*01b0*/  VIADD R9, R6, 0x5 ;  /* 0x0000000506097836 */ /* 0x000fc80000000000 */
[----:B-1----:R-:W-:Y:S01]  /*01c0*/  IMAD.WIDE R2, R9, 0x4, R2 ;  /* 0x0000000409027825 */ /* 0x002fe200078e0202 */
[----:B------:R-:W-:Y:S06]  /*01d0*/  @P0 BRA `(.L_x_1) ;  /* 0x0000000000040947 */ /* 0x000fec0003800000 */
[----:B------:R1:W5:Y:S02]  /*01e0*/  LDG.E R7, desc[UR4][R2.64] ;  /* 0x0000000402077981 */ /* 0x000364000c1e1900 */
.L_x_1:
[----:B------:R-:W-:Y:S05]  /*01f0*/  BSYNC B0 ;  /* 0x0000000000007941 */ /* 0x000fea0003800000 */
.L_x_0:
[----:B------:R-:W-:Y:S05]  /*0200*/  @P0 EXIT ;  /* 0x000000000000094d */ /* 0x000fea0003800000 */
[----:B-----5:R-:W-:Y:S01]  /*0210*/  STG.E desc[UR4][R4.64], R7 ;  /* 0x0000000704007986 */ /* 0x020fe2000c101904 */
[----:B------:R-:W-:Y:S05]  /*0220*/  EXIT ;  /* 0x000000000000794d */ /* 0x000fea0003800000 */
.L_x_2:
[----:B------:R-:W-:-:S00]  /*0230*/  BRA `(.L_x_2) ;  /* 0xfffffffc00fc7947 */ /* 0x000fc0000383ffff */
[----:B------:R-:W-:-:S00]  /*0240*/  NOP ;  /* 0x0000000000007918 */ /* 0x000fc00000000000 */
        /* <DEDUP_REMOVED lines=11> */
.L_x_3:


//--------------------- .nv.constant0.triton_poi_fused_clone_2 --------------------------
	.section	.nv.constant0.triton_poi_fused_clone_2,"a",@progbits
	.sectionflags	@""
	.align	4
.nv.constant0.triton_poi_fused_clone_2:
	.zero		548
